//
// Generated by NVIDIA NVVM Compiler
//
// Compiler Build ID: CL-36424714
// Cuda compilation tools, release 13.0, V13.0.88
// Based on NVVM 20.0.0
//

.version 9.0
.target sm_100
.address_size 64

	// .globl	_Z6vecAddPiS_S_
.extern .func  (.param .b32 func_retval0) vprintf
(
	.param .b64 vprintf_param_0,
	.param .b64 vprintf_param_1
)
;
.global .align 1 .b8 $str[23] = {83, 111, 117, 32, 97, 32, 116, 104, 114, 101, 97, 100, 32, 37, 100, 32, 101, 109, 32, 37, 100, 10};

.visible .entry _Z6vecAddPiS_S_(
	.param .u64 .ptr .align 1 _Z6vecAddPiS_S__param_0,
	.param .u64 .ptr .align 1 _Z6vecAddPiS_S__param_1,
	.param .u64 .ptr .align 1 _Z6vecAddPiS_S__param_2
)
{
	.local .align 8 .b8 	__local_depot0[8];
	.reg .b64 	%SP;
	.reg .b64 	%SPL;
	.reg .pred 	%p<2>;
	.reg .b32 	%r<10>;
	.reg .b64 	%rd<15>;

	mov.u64 	%SPL, __local_depot0;
	cvta.local.u64 	%SP, %SPL;
	ld.param.u64 	%rd1, [_Z6vecAddPiS_S__param_0];
	ld.param.u64 	%rd2, [_Z6vecAddPiS_S__param_1];
	ld.param.u64 	%rd3, [_Z6vecAddPiS_S__param_2];
	mov.u32 	%r3, %ctaid.x;
	mov.u32 	%r4, %ntid.x;
	mov.u32 	%r1, %tid.x;
	mad.lo.s32 	%r2, %r3, %r4, %r1;
	setp.gt.s32 	%p1, %r2, 1199;
	@%p1 bra 	$L__BB0_2;
	add.u64 	%rd4, %SP, 0;
	add.u64 	%rd5, %SPL, 0;
	cvta.to.global.u64 	%rd6, %rd1;
	cvta.to.global.u64 	%rd7, %rd2;
	cvta.to.global.u64 	%rd8, %rd3;
	mul.wide.s32 	%rd9, %r2, 4;
	add.s64 	%rd10, %rd6, %rd9;
	ld.global.u32 	%r5, [%rd10];
	add.s64 	%rd11, %rd7, %rd9;
	ld.global.u32 	%r6, [%rd11];
	add.s32 	%r7, %r6, %r5;
	add.s64 	%rd12, %rd8, %rd9;
	st.global.u32 	[%rd12], %r7;
	st.local.v2.u32 	[%rd5], {%r1, %r2};
	mov.u64 	%rd13, $str;
	cvta.global.u64 	%rd14, %rd13;
	{ // callseq 0, 0
	.param .b64 param0;
	st.param.b64 	[param0], %rd14;
	.param .b64 param1;
	st.param.b64 	[param1], %rd4;
	.param .b32 retval0;
	call.uni (retval0), 
	vprintf, 
	(
	param0, 
	param1
	);
	ld.param.b32 	%r8, [retval0];
	} // callseq 0
$L__BB0_2:
	ret;

}


// ===== COMPILED SASS (sm_100) =====

	.target	sm_100

	.elftype	@"ET_EXEC"


//--------------------- .note.nv.tkinfo           --------------------------
	.section	.note.nv.tkinfo,"",@"SHT_NOTE"
	.sectionflags	@"SHF_NOTE_NV_TKINFO"
	.tkinfo
        /*0018*/ 	.word	0x00000002
        /*0030*/ 	.string	""
        /*0030*/ 	.string	"ptxas"
        /*0030*/ 	.string	"Cuda compilation tools, release 13.0, V13.0.88"
        /*0030*/ 	.string	"Build cuda_13.0.r13.0/compiler.36424714_0"
        /*0030*/ 	.string	"-arch sm_100 -m 64 "



//--------------------- .note.nv.cuinfo           --------------------------
	.section	.note.nv.cuinfo,"",@"SHT_NOTE"
	.sectionflags	@"SHF_NOTE_NV_CUINFO"
        /*0018*/ 	.short	0x0002
        /*001a*/ 	.short	0x0064
        /*001c*/ 	.short	0x0082
	.zero		2


//--------------------- .nv.info                  --------------------------
	.section	.nv.info,"",@"SHT_CUDA_INFO"
	.align	4


	//----- nvinfo : EIATTR_REGCOUNT
	.align		4
        /*0000*/ 	.byte	0x04, 0x2f
        /*0002*/ 	.short	(.L_2 - .L_1)
	.align		4
.L_1:
        /*0004*/ 	.word	index@(_Z6vecAddPiS_S_)
        /*0008*/ 	.word	0x00000018


	//----- nvinfo : EIATTR_FRAME_SIZE
	.align		4
.L_2:
        /*000c*/ 	.byte	0x04, 0x11
        /*000e*/ 	.short	(.L_4 - .L_3)
	.align		4
.L_3:
        /*0010*/ 	.word	index@(_Z6vecAddPiS_S_)
        /*0014*/ 	.word	0x00000008


	//----- nvinfo : EIATTR_MIN_STACK_SIZE
	.align		4
.L_4:
        /*0018*/ 	.byte	0x04, 0x12
        /*001a*/ 	.short	(.L_6 - .L_5)
	.align		4
.L_5:
        /*001c*/ 	.word	index@(_Z6vecAddPiS_S_)
        /*0020*/ 	.word	0x00000008
.L_6:


//--------------------- .nv.compat                --------------------------
	.section	.nv.compat,"",@"SHT_CUDA_COMPAT_INFO"
	.align	4
        /*0000*/ 	.byte	0x02, 0x09, 0x00, 0x00, 0x02, 0x02, 0x01, 0x00, 0x02, 0x05, 0x05, 0x00, 0x03, 0x07, 0x01, 0x01
        /*0010*/ 	.byte	0x02, 0x03, 0x00, 0x00, 0x02, 0x06, 0x01, 0x00, 0x04, 0x0b, 0x08, 0x00, 0x09, 0x00, 0x00, 0x00
        /*0020*/ 	.byte	0x00, 0x00, 0x00, 0x00


//--------------------- .nv.info._Z6vecAddPiS_S_  --------------------------
	.section	.nv.info._Z6vecAddPiS_S_,"",@"SHT_CUDA_INFO"
	.sectionflags	@""
	.align	4


	//----- nvinfo : EIATTR_CUDA_API_VERSION
	.align		4
        /*0000*/ 	.byte	0x04, 0x37
        /*0002*/ 	.short	(.L_8 - .L_7)
.L_7:
        /*0004*/ 	.word	0x00000082


	//----- nvinfo : EIATTR_KPARAM_INFO
	.align		4
.L_8:
        /*0008*/ 	.byte	0x04, 0x17
        /*000a*/ 	.short	(.L_10 - .L_9)
.L_9:
        /*000c*/ 	.word	0x00000000
        /*0010*/ 	.short	0x0002
        /*0012*/ 	.short	0x0010
        /*0014*/ 	.byte	0x00, 0xf5, 0x21, 0x00


	//----- nvinfo : EIATTR_KPARAM_INFO
	.align		4
.L_10:
        /*0018*/ 	.byte	0x04, 0x17
        /*001a*/ 	.short	(.L_12 - .L_11)
.L_11:
        /*001c*/ 	.word	0x00000000
        /*0020*/ 	.short	0x0001
        /*0022*/ 	.short	0x0008
        /*0024*/ 	.byte	0x00, 0xf5, 0x21, 0x00


	//----- nvinfo : EIATTR_KPARAM_INFO
	.align		4
.L_12:
        /*0028*/ 	.byte	0x04, 0x17
        /*002a*/ 	.short	(.L_14 - .L_13)
.L_13:
        /*002c*/ 	.word	0x00000000
        /*0030*/ 	.short	0x0000
        /*0032*/ 	.short	0x0000
        /*0034*/ 	.byte	0x00, 0xf5, 0x21, 0x00


	//----- nvinfo : EIATTR_SPARSE_MMA_MASK
	.align		4
.L_14:
        /*0038*/ 	.byte	0x03, 0x50
        /*003a*/ 	.short	0x0000


	//----- nvinfo : EIATTR_MAXREG_COUNT
	.align		4
        /*003c*/ 	.byte	0x03, 0x1b
        /*003e*/ 	.short	0x00ff


	//----- nvinfo : EIATTR_EXTERNS
	.align		4
        /*0040*/ 	.byte	0x04, 0x0f
        /*0042*/ 	.short	(.L_16 - .L_15)


	//   ....[0]....
	.align		4
.L_15:
        /*0044*/ 	.word	index@(vprintf)


	//----- nvinfo : EIATTR_MERCURY_ISA_VERSION
	.align		4
.L_16:
        /*0048*/ 	.byte	0x03, 0x5f
        /*004a*/ 	.short	0x0101


	//----- nvinfo : EIATTR_VRC_CTA_INIT_COUNT
	.align		4
        /*004c*/ 	.byte	0x02, 0x4a
	.zero		1
	.zero		1


	//----- nvinfo : EIATTR_SYSCALL_OFFSETS
	.align		4
        /*0050*/ 	.byte	0x04, 0x46
        /*0052*/ 	.short	(.L_18 - .L_17)


	//   ....[0]....
.L_17:
        /*0054*/ 	.word	0x000001e0


	//----- nvinfo : EIATTR_EXIT_INSTR_OFFSETS
	.align		4
.L_18:
        /*0058*/ 	.byte	0x04, 0x1c
        /*005a*/ 	.short	(.L_20 - .L_19)


	//   ....[0]....
.L_19:
        /*005c*/ 	.word	0x000000b0


	//   ....[1]....
        /*0060*/ 	.word	0x000001f0


	//----- nvinfo : EIATTR_CRS_STACK_SIZE
	.align		4
.L_20:
        /*0064*/ 	.byte	0x04, 0x1e
        /*0066*/ 	.short	(.L_22 - .L_21)
.L_21:
        /*0068*/ 	.word	0x00000000


	//----- nvinfo : EIATTR_CBANK_PARAM_SIZE
	.align		4
.L_22:
        /*006c*/ 	.byte	0x03, 0x19
        /*006e*/ 	.short	0x0018


	//----- nvinfo : EIATTR_PARAM_CBANK
	.align		4
        /*0070*/ 	.byte	0x04, 0x0a
        /*0072*/ 	.short	(.L_24 - .L_23)
	.align		4
.L_23:
        /*0074*/ 	.word	index@(.nv.constant0._Z6vecAddPiS_S_)
        /*0078*/ 	.short	0x0380
        /*007a*/ 	.short	0x0018


	//----- nvinfo : EIATTR_SW_WAR
	.align		4
.L_24:
        /*007c*/ 	.byte	0x04, 0x36
        /*007e*/ 	.short	(.L_26 - .L_25)
.L_25:
        /*0080*/ 	.word	0x00000008
.L_26:


//--------------------- .nv.callgraph             --------------------------
	.section	.nv.callgraph,"",@"SHT_CUDA_CALLGRAPH"
	.align	4
	.sectionentsize	8
	.align		4
        /*0000*/ 	.word	0x00000000
	.align		4
        /*0004*/ 	.word	0xffffffff
	.align		4
        /*0008*/ 	.word	index@(_Z6vecAddPiS_S_)
	.align		4
        /*000c*/ 	.word	index@(vprintf)
	.align		4
        /*0010*/ 	.word	0x00000000
	.align		4
        /*0014*/ 	.word	0xfffffffe
	.align		4
        /*0018*/ 	.word	0x00000000
	.align		4
        /*001c*/ 	.word	0xfffffffd
	.align		4
        /*0020*/ 	.word	0x00000000
	.align		4
        /*0024*/ 	.word	0xfffffffc


//--------------------- .nv.constant4             --------------------------
	.section	.nv.constant4,"a",@progbits
	.align	8
	.align		8
.nv.constant4:
        /*0000*/ 	.dword	vprintf
	.align		8
        /*0008*/ 	.dword	$str


//--------------------- .text._Z6vecAddPiS_S_     --------------------------
	.section	.text._Z6vecAddPiS_S_,"ax",@progbits
	.align	128
        .global         _Z6vecAddPiS_S_
        .type           _Z6vecAddPiS_S_,@function
        .size           _Z6vecAddPiS_S_,(.L_x_2 - _Z6vecAddPiS_S_)
        .other          _Z6vecAddPiS_S_,@"STO_CUDA_ENTRY STV_DEFAULT"
_Z6vecAddPiS_S_:
.text._Z6vecAddPiS_S_:
[----:B------:R-:W0:Y:S01]  /*0000*/  LDC R1, c[0x0][0x37c] ;  /* 0x0000df00ff017b82 */ /* 0x000e220000000800 */
[----:B------:R-:W1:Y:S01]  /*0010*/  S2R R14, SR_TID.X ;  /* 0x00000000000e7919 */ /* 0x000e620000002100 */
[----:B------:R-:W2:Y:S06]  /*0020*/  LDCU UR5, c[0x0][0x2fc] ;  /* 0x00005f80ff0577ac */ /* 0x000eac0008000800 */
[----:B------:R-:W1:Y:S01]  /*0030*/  S2UR UR6, SR_CTAID.X ;  /* 0x00000000000679c3 */ /* 0x000e620000002500 */
[----:B0-----:R-:W-:Y:S01]  /*0040*/  IADD3 R1, PT, PT, R1, -0x8, RZ ;  /* 0xfffffff801017810 */ /* 0x001fe20007ffe0ff */
[----:B------:R-:W0:Y:S06]  /*0050*/  LDCU UR4, c[0x0][0x2f8] ;  /* 0x00005f00ff0477ac */ /* 0x000e2c0008000800 */
[----:B------:R-:W1:Y:S01]  /*0060*/  LDC R15, c[0x0][0x360] ;  /* 0x0000d800ff0f7b82 */ /* 0x000e620000000800 */
[----:B0-----:R-:W-:-:S04]  /*0070*/  IADD3 R6, P1, PT, R1, UR4, RZ ;  /* 0x0000000401067c10 */ /* 0x001fc8000ff3e0ff */
[----:B--2---:R-:W-:Y:S01]  /*0080*/  IADD3.X R7, PT, PT, RZ, UR5, RZ, P1, !PT ;  /* 0x00000005ff077c10 */ /* 0x004fe20008ffe4ff */
[----:B-1----:R-:W-:-:S05]  /*0090*/  IMAD R15, R15, UR6, R14 ;  /* 0x000000060f0f7c24 */ /* 0x002fca000f8e020e */
[----:B------:R-:W-:-:S13]  /*00a0*/  ISETP.GT.AND P0, PT, R15, 0x4af, PT ;  /* 0x000004af0f00780c */ /* 0x000fda0003f04270 */
[----:B------:R-:W-:Y:S05]  /*00b0*/  @P0 EXIT ;  /* 0x000000000000094d */ /* 0x000fea0003800000 */
[----:B------:R-:W0:Y:S01]  /*00c0*/  LDC.64 R8, c[0x0][0x388] ;  /* 0x0000e200ff087b82 */ /* 0x000e220000000a00 */
[----:B------:R-:W1:Y:S07]  /*00d0*/  LDCU.64 UR4, c[0x0][0x358] ;  /* 0x00006b00ff0477ac */ /* 0x000e6e0008000a00 */
[----:B------:R-:W2:Y:S08]  /*00e0*/  LDC.64 R2, c[0x0][0x380] ;  /* 0x0000e000ff027b82 */ /* 0x000eb00000000a00 */
[----:B------:R-:W3:Y:S01]  /*00f0*/  LDC.64 R10, c[0x0][0x390] ;  /* 0x0000e400ff0a7b82 */ /* 0x000ee20000000a00 */
[----:B------:R-:W-:Y:S01]  /*0100*/  MOV R12, 0x0 ;  /* 0x00000000000c7802 */ /* 0x000fe20000000f00 */
[----:B------:R-:W4:Y:S01]  /*0110*/  LDCU.64 UR6, c[0x4][0x8] ;  /* 0x01000100ff0677ac */ /* 0x000f220008000a00 */
[----:B0-----:R-:W-:-:S06]  /*0120*/  IMAD.WIDE R8, R15, 0x4, R8 ;  /* 0x000000040f087825 */ /* 0x001fcc00078e0208 */
[----:B-1----:R-:W5:Y:S01]  /*0130*/  LDG.E R9, desc[UR4][R8.64] ;  /* 0x0000000408097981 */ /* 0x002f62000c1e1900 */
[----:B--2---:R-:W-:-:S05]  /*0140*/  IMAD.WIDE R2, R15, 0x4, R2 ;  /* 0x000000040f027825 */ /* 0x004fca00078e0202 */
[----:B------:R-:W5:Y:S01]  /*0150*/  LDG.E R0, desc[UR4][R2.64] ;  /* 0x0000000402007981 */ /* 0x000f62000c1e1900 */
[----:B---3--:R-:W-:-:S03]  /*0160*/  IMAD.WIDE R10, R15, 0x4, R10 ;  /* 0x000000040f0a7825 */ /* 0x008fc600078e020a */
[----:B------:R0:W-:Y:S01]  /*0170*/  STL.64 [R1], R14 ;  /* 0x0000000e01007387 */ /* 0x0001e20000100a00 */
[----:B------:R-:W1:Y:S01]  /*0180*/  LDC.64 R12, c[0x4][R12] ;  /* 0x010000000c0c7b82 */ /* 0x000e620000000a00 */
[----:B----4-:R-:W-:Y:S01]  /*0190*/  MOV R4, UR6 ;  /* 0x0000000600047c02 */ /* 0x010fe20008000f00 */
[----:B------:R-:W-:Y:S02]  /*01a0*/  IMAD.U32 R5, RZ, RZ, UR7 ;  /* 0x00000007ff057e24 */ /* 0x000fe4000f8e00ff */
[----:B-----5:R-:W-:-:S05]  /*01b0*/  IMAD.IADD R0, R0, 0x1, R9 ;  /* 0x0000000100007824 */ /* 0x020fca00078e0209 */
[----:B-1----:R0:W-:Y:S02]  /*01c0*/  STG.E desc[UR4][R10.64], R0 ;  /* 0x000000000a007986 */ /* 0x0021e4000c101904 */
[----:B------:R-:W-:-:S07]  /*01d0*/  LEPC R20, `(.L_x_0) ;  /* 0x000000001014794e */ /* 0x000fce0000000000 */
[----:B0-----:R-:W-:Y:S05]  /*01e0*/  CALL.ABS.NOINC R12 ;  /* 0x000000000c007343 */ /* 0x001fea0003c00000 */
.L_x_0:
[----:B------:R-:W-:Y:S05]  /*01f0*/  EXIT ;  /* 0x000000000000794d */ /* 0x000fea0003800000 */
.L_x_1:
[----:B------:R-:W-:-:S00]  /*0200*/  BRA `(.L_x_1) ;  /* 0xfffffffc00fc7947 */ /* 0x000fc0000383ffff */
[----:B------:R-:W-:-:S00]  /*0210*/  NOP ;  /* 0x0000000000007918 */ /* 0x000fc00000000000 */
        /* <DEDUP_REMOVED lines=14> */
.L_x_2:


//--------------------- .nv.global.init           --------------------------
	.section	.nv.global.init,"aw",@progbits
.nv.global.init:
	.type		$str,@object
	.size		$str,(.L_0 - $str)
$str:
        /*0000*/ 	.byte	0x53, 0x6f, 0x75, 0x20, 0x61, 0x20, 0x74, 0x68, 0x72, 0x65, 0x61, 0x64, 0x20, 0x25, 0x64, 0x20
        /*0010*/ 	.byte	0x65, 0x6d, 0x20, 0x25, 0x64, 0x0a, 0x00
.L_0:


//--------------------- .nv.shared.reserved.0     --------------------------
	.section	.nv.shared.reserved.0,"aw",@nobits
	.weak		__nv_reservedSMEM_offset_0_alias
	.size		__nv_reservedSMEM_offset_0_alias, 0, 64
	.other		__nv_reservedSMEM_offset_0_alias,@"STO_CUDA_RESERVED_SHARED STV_DEFAULT"
__nv_reservedSMEM_offset_0_alias:
	.zero		0
	.zero		64


//--------------------- .nv.constant0._Z6vecAddPiS_S_ --------------------------
	.section	.nv.constant0._Z6vecAddPiS_S_,"a",@progbits
	.sectionflags	@""
	.align	4
.nv.constant0._Z6vecAddPiS_S_:
	.zero		920


//--------------------- SYMBOLS --------------------------

	.type		.nv.reservedSmem.offset0,@object
	.size		.nv.reservedSmem.offset0,0x4
	.type		vprintf,@function
